//
// Generated by NVIDIA NVVM Compiler
//
// Compiler Build ID: CL-36424714
// Cuda compilation tools, release 13.0, V13.0.88
// Based on NVVM 20.0.0
//

.version 9.0
.target sm_100
.address_size 64

	// .globl	_Z10add_kernelPfS_j
// _ZZ13scan_kernel_1PfS_S_jE8buffer_s has been demoted
// _ZZ13scan_kernel_2PfS_S_jE9buffer1_s has been demoted
// _ZZ13scan_kernel_2PfS_S_jE9buffer2_s has been demoted

.visible .entry _Z10add_kernelPfS_j(
	.param .u64 .ptr .align 1 _Z10add_kernelPfS_j_param_0,
	.param .u64 .ptr .align 1 _Z10add_kernelPfS_j_param_1,
	.param .u32 _Z10add_kernelPfS_j_param_2
)
{
	.reg .pred 	%p<2>;
	.reg .b32 	%r<6>;
	.reg .b32 	%f<4>;
	.reg .b64 	%rd<9>;

	ld.param.u64 	%rd1, [_Z10add_kernelPfS_j_param_0];
	ld.param.u64 	%rd2, [_Z10add_kernelPfS_j_param_1];
	mov.u32 	%r1, %ctaid.x;
	setp.eq.s32 	%p1, %r1, 0;
	@%p1 bra 	$L__BB0_2;
	cvta.to.global.u64 	%rd3, %rd2;
	cvta.to.global.u64 	%rd4, %rd1;
	add.s32 	%r2, %r1, -1;
	mul.wide.u32 	%rd5, %r2, 4;
	add.s64 	%rd6, %rd3, %rd5;
	ld.global.f32 	%f1, [%rd6];
	mov.u32 	%r3, %tid.x;
	mov.u32 	%r4, %ntid.x;
	mad.lo.s32 	%r5, %r1, %r4, %r3;
	mul.wide.u32 	%rd7, %r5, 4;
	add.s64 	%rd8, %rd4, %rd7;
	ld.global.f32 	%f2, [%rd8];
	add.f32 	%f3, %f1, %f2;
	st.global.f32 	[%rd8], %f3;
$L__BB0_2:
	ret;

}
	// .globl	_Z13scan_kernel_1PfS_S_j
.visible .entry _Z13scan_kernel_1PfS_S_j(
	.param .u64 .ptr .align 1 _Z13scan_kernel_1PfS_S_j_param_0,
	.param .u64 .ptr .align 1 _Z13scan_kernel_1PfS_S_j_param_1,
	.param .u64 .ptr .align 1 _Z13scan_kernel_1PfS_S_j_param_2,
	.param .u32 _Z13scan_kernel_1PfS_S_j_param_3
)
{
	.reg .pred 	%p<22>;
	.reg .b32 	%r<8>;
	.reg .b32 	%f<55>;
	.reg .b64 	%rd<13>;
	// demoted variable
	.shared .align 4 .b8 _ZZ13scan_kernel_1PfS_S_jE8buffer_s[4096];
	ld.param.u64 	%rd3, [_Z13scan_kernel_1PfS_S_j_param_0];
	ld.param.u64 	%rd1, [_Z13scan_kernel_1PfS_S_j_param_1];
	ld.param.u64 	%rd2, [_Z13scan_kernel_1PfS_S_j_param_2];
	cvta.to.global.u64 	%rd4, %rd3;
	mov.u32 	%r1, %ctaid.x;
	mov.u32 	%r5, %ntid.x;
	mov.u32 	%r2, %tid.x;
	mad.lo.s32 	%r3, %r1, %r5, %r2;
	mul.wide.u32 	%rd5, %r3, 4;
	add.s64 	%rd6, %rd4, %rd5;
	ld.global.f32 	%f22, [%rd6];
	shl.b32 	%r6, %r2, 2;
	mov.u32 	%r7, _ZZ13scan_kernel_1PfS_S_jE8buffer_s;
	add.s32 	%r4, %r7, %r6;
	st.shared.f32 	[%r4], %f22;
	bar.sync 	0;
	setp.eq.s32 	%p1, %r2, 0;
	@%p1 bra 	$L__BB1_2;
	ld.shared.f32 	%f46, [%r4+-4];
$L__BB1_2:
	setp.eq.s32 	%p2, %r2, 0;
	bar.sync 	0;
	@%p2 bra 	$L__BB1_4;
	ld.shared.f32 	%f23, [%r4];
	add.f32 	%f24, %f46, %f23;
	st.shared.f32 	[%r4], %f24;
$L__BB1_4:
	bar.sync 	0;
	setp.lt.u32 	%p3, %r2, 2;
	@%p3 bra 	$L__BB1_6;
	ld.shared.f32 	%f46, [%r4+-8];
$L__BB1_6:
	setp.lt.u32 	%p4, %r2, 2;
	bar.sync 	0;
	@%p4 bra 	$L__BB1_8;
	ld.shared.f32 	%f25, [%r4];
	add.f32 	%f26, %f46, %f25;
	st.shared.f32 	[%r4], %f26;
$L__BB1_8:
	bar.sync 	0;
	setp.lt.u32 	%p5, %r2, 4;
	@%p5 bra 	$L__BB1_10;
	ld.shared.f32 	%f46, [%r4+-16];
$L__BB1_10:
	setp.lt.u32 	%p6, %r2, 4;
	bar.sync 	0;
	@%p6 bra 	$L__BB1_12;
	ld.shared.f32 	%f27, [%r4];
	add.f32 	%f28, %f46, %f27;
	st.shared.f32 	[%r4], %f28;
$L__BB1_12:
	bar.sync 	0;
	setp.lt.u32 	%p7, %r2, 8;
	@%p7 bra 	$L__BB1_14;
	ld.shared.f32 	%f46, [%r4+-32];
$L__BB1_14:
	setp.lt.u32 	%p8, %r2, 8;
	bar.sync 	0;
	@%p8 bra 	$L__BB1_16;
	ld.shared.f32 	%f29, [%r4];
	add.f32 	%f30, %f46, %f29;
	st.shared.f32 	[%r4], %f30;
$L__BB1_16:
	bar.sync 	0;
	setp.lt.u32 	%p9, %r2, 16;
	@%p9 bra 	$L__BB1_18;
	ld.shared.f32 	%f46, [%r4+-64];
$L__BB1_18:
	setp.lt.u32 	%p10, %r2, 16;
	bar.sync 	0;
	@%p10 bra 	$L__BB1_20;
	ld.shared.f32 	%f31, [%r4];
	add.f32 	%f32, %f46, %f31;
	st.shared.f32 	[%r4], %f32;
$L__BB1_20:
	bar.sync 	0;
	setp.lt.u32 	%p11, %r2, 32;
	@%p11 bra 	$L__BB1_22;
	ld.shared.f32 	%f46, [%r4+-128];
$L__BB1_22:
	setp.lt.u32 	%p12, %r2, 32;
	bar.sync 	0;
	@%p12 bra 	$L__BB1_24;
	ld.shared.f32 	%f33, [%r4];
	add.f32 	%f34, %f46, %f33;
	st.shared.f32 	[%r4], %f34;
$L__BB1_24:
	bar.sync 	0;
	setp.lt.u32 	%p13, %r2, 64;
	@%p13 bra 	$L__BB1_26;
	ld.shared.f32 	%f46, [%r4+-256];
$L__BB1_26:
	setp.lt.u32 	%p14, %r2, 64;
	bar.sync 	0;
	@%p14 bra 	$L__BB1_28;
	ld.shared.f32 	%f35, [%r4];
	add.f32 	%f36, %f46, %f35;
	st.shared.f32 	[%r4], %f36;
$L__BB1_28:
	bar.sync 	0;
	setp.lt.u32 	%p15, %r2, 128;
	@%p15 bra 	$L__BB1_30;
	ld.shared.f32 	%f46, [%r4+-512];
$L__BB1_30:
	setp.lt.u32 	%p16, %r2, 128;
	bar.sync 	0;
	@%p16 bra 	$L__BB1_32;
	ld.shared.f32 	%f37, [%r4];
	add.f32 	%f38, %f46, %f37;
	st.shared.f32 	[%r4], %f38;
$L__BB1_32:
	bar.sync 	0;
	setp.lt.u32 	%p17, %r2, 256;
	@%p17 bra 	$L__BB1_34;
	ld.shared.f32 	%f46, [%r4+-1024];
$L__BB1_34:
	setp.lt.u32 	%p18, %r2, 256;
	bar.sync 	0;
	@%p18 bra 	$L__BB1_36;
	ld.shared.f32 	%f39, [%r4];
	add.f32 	%f40, %f46, %f39;
	st.shared.f32 	[%r4], %f40;
$L__BB1_36:
	bar.sync 	0;
	setp.lt.u32 	%p19, %r2, 512;
	@%p19 bra 	$L__BB1_38;
	ld.shared.f32 	%f46, [%r4+-2048];
$L__BB1_38:
	setp.lt.u32 	%p20, %r2, 512;
	bar.sync 	0;
	@%p20 bra 	$L__BB1_40;
	ld.shared.f32 	%f41, [%r4];
	add.f32 	%f42, %f46, %f41;
	st.shared.f32 	[%r4], %f42;
$L__BB1_40:
	bar.sync 	0;
	setp.ne.s32 	%p21, %r2, 1023;
	@%p21 bra 	$L__BB1_42;
	ld.shared.f32 	%f43, [_ZZ13scan_kernel_1PfS_S_jE8buffer_s+4092];
	cvta.to.global.u64 	%rd7, %rd2;
	mul.wide.u32 	%rd8, %r1, 4;
	add.s64 	%rd9, %rd7, %rd8;
	st.global.f32 	[%rd9], %f43;
$L__BB1_42:
	cvta.to.global.u64 	%rd10, %rd1;
	ld.shared.f32 	%f44, [%r4];
	add.s64 	%rd12, %rd10, %rd5;
	st.global.f32 	[%rd12], %f44;
	ret;

}
	// .globl	_Z13scan_kernel_2PfS_S_j
.visible .entry _Z13scan_kernel_2PfS_S_j(
	.param .u64 .ptr .align 1 _Z13scan_kernel_2PfS_S_j_param_0,
	.param .u64 .ptr .align 1 _Z13scan_kernel_2PfS_S_j_param_1,
	.param .u64 .ptr .align 1 _Z13scan_kernel_2PfS_S_j_param_2,
	.param .u32 _Z13scan_kernel_2PfS_S_j_param_3
)
{
	.reg .pred 	%p<12>;
	.reg .b32 	%r<11>;
	.reg .b32 	%f<64>;
	.reg .b64 	%rd<13>;
	// demoted variable
	.shared .align 4 .b8 _ZZ13scan_kernel_2PfS_S_jE9buffer1_s[4096];
	// demoted variable
	.shared .align 4 .b8 _ZZ13scan_kernel_2PfS_S_jE9buffer2_s[4096];
	ld.param.u64 	%rd3, [_Z13scan_kernel_2PfS_S_j_param_0];
	ld.param.u64 	%rd1, [_Z13scan_kernel_2PfS_S_j_param_1];
	ld.param.u64 	%rd2, [_Z13scan_kernel_2PfS_S_j_param_2];
	cvta.to.global.u64 	%rd4, %rd3;
	mov.u32 	%r1, %ctaid.x;
	mov.u32 	%r6, %ntid.x;
	mov.u32 	%r2, %tid.x;
	mad.lo.s32 	%r3, %r1, %r6, %r2;
	mul.wide.u32 	%rd5, %r3, 4;
	add.s64 	%rd6, %rd4, %rd5;
	ld.global.f32 	%f31, [%rd6];
	shl.b32 	%r7, %r2, 2;
	mov.u32 	%r8, _ZZ13scan_kernel_2PfS_S_jE9buffer1_s;
	add.s32 	%r4, %r8, %r7;
	st.shared.f32 	[%r4], %f31;
	bar.sync 	0;
	setp.eq.s32 	%p1, %r2, 0;
	@%p1 bra 	$L__BB2_2;
	ld.shared.f32 	%f32, [%r4];
	ld.shared.f32 	%f33, [%r4+-4];
	add.f32 	%f54, %f32, %f33;
	bra.uni 	$L__BB2_3;
$L__BB2_2:
	ld.shared.f32 	%f54, [_ZZ13scan_kernel_2PfS_S_jE9buffer1_s];
$L__BB2_3:
	mov.u32 	%r10, _ZZ13scan_kernel_2PfS_S_jE9buffer2_s;
	add.s32 	%r5, %r10, %r7;
	st.shared.f32 	[%r5], %f54;
	bar.sync 	0;
	setp.lt.u32 	%p2, %r2, 2;
	@%p2 bra 	$L__BB2_5;
	ld.shared.f32 	%f34, [%r5];
	ld.shared.f32 	%f35, [%r5+-8];
	add.f32 	%f55, %f34, %f35;
	bra.uni 	$L__BB2_6;
$L__BB2_5:
	ld.shared.f32 	%f55, [%r5];
$L__BB2_6:
	st.shared.f32 	[%r4], %f55;
	bar.sync 	0;
	setp.lt.u32 	%p3, %r2, 4;
	@%p3 bra 	$L__BB2_8;
	ld.shared.f32 	%f36, [%r4];
	ld.shared.f32 	%f37, [%r4+-16];
	add.f32 	%f56, %f36, %f37;
	bra.uni 	$L__BB2_9;
$L__BB2_8:
	ld.shared.f32 	%f56, [%r4];
$L__BB2_9:
	st.shared.f32 	[%r5], %f56;
	bar.sync 	0;
	setp.lt.u32 	%p4, %r2, 8;
	@%p4 bra 	$L__BB2_11;
	ld.shared.f32 	%f38, [%r5];
	ld.shared.f32 	%f39, [%r5+-32];
	add.f32 	%f57, %f38, %f39;
	bra.uni 	$L__BB2_12;
$L__BB2_11:
	ld.shared.f32 	%f57, [%r5];
$L__BB2_12:
	st.shared.f32 	[%r4], %f57;
	bar.sync 	0;
	setp.lt.u32 	%p5, %r2, 16;
	@%p5 bra 	$L__BB2_14;
	ld.shared.f32 	%f40, [%r4];
	ld.shared.f32 	%f41, [%r4+-64];
	add.f32 	%f58, %f40, %f41;
	bra.uni 	$L__BB2_15;
$L__BB2_14:
	ld.shared.f32 	%f58, [%r4];
$L__BB2_15:
	st.shared.f32 	[%r5], %f58;
	bar.sync 	0;
	setp.lt.u32 	%p6, %r2, 32;
	@%p6 bra 	$L__BB2_17;
	ld.shared.f32 	%f42, [%r5];
	ld.shared.f32 	%f43, [%r5+-128];
	add.f32 	%f59, %f42, %f43;
	bra.uni 	$L__BB2_18;
$L__BB2_17:
	ld.shared.f32 	%f59, [%r5];
$L__BB2_18:
	st.shared.f32 	[%r4], %f59;
	bar.sync 	0;
	setp.lt.u32 	%p7, %r2, 64;
	@%p7 bra 	$L__BB2_20;
	ld.shared.f32 	%f44, [%r4];
	ld.shared.f32 	%f45, [%r4+-256];
	add.f32 	%f60, %f44, %f45;
	bra.uni 	$L__BB2_21;
$L__BB2_20:
	ld.shared.f32 	%f60, [%r4];
$L__BB2_21:
	st.shared.f32 	[%r5], %f60;
	bar.sync 	0;
	setp.lt.u32 	%p8, %r2, 128;
	@%p8 bra 	$L__BB2_23;
	ld.shared.f32 	%f46, [%r5];
	ld.shared.f32 	%f47, [%r5+-512];
	add.f32 	%f61, %f46, %f47;
	bra.uni 	$L__BB2_24;
$L__BB2_23:
	ld.shared.f32 	%f61, [%r5];
$L__BB2_24:
	st.shared.f32 	[%r4], %f61;
	bar.sync 	0;
	setp.lt.u32 	%p9, %r2, 256;
	@%p9 bra 	$L__BB2_26;
	ld.shared.f32 	%f48, [%r4];
	ld.shared.f32 	%f49, [%r4+-1024];
	add.f32 	%f62, %f48, %f49;
	bra.uni 	$L__BB2_27;
$L__BB2_26:
	ld.shared.f32 	%f62, [%r4];
$L__BB2_27:
	st.shared.f32 	[%r5], %f62;
	bar.sync 	0;
	setp.lt.u32 	%p10, %r2, 512;
	@%p10 bra 	$L__BB2_29;
	ld.shared.f32 	%f50, [%r5];
	ld.shared.f32 	%f51, [%r5+-2048];
	add.f32 	%f63, %f50, %f51;
	bra.uni 	$L__BB2_30;
$L__BB2_29:
	ld.shared.f32 	%f63, [%r5];
$L__BB2_30:
	st.shared.f32 	[%r4], %f63;
	bar.sync 	0;
	setp.ne.s32 	%p11, %r2, 1023;
	@%p11 bra 	$L__BB2_32;
	ld.shared.f32 	%f52, [_ZZ13scan_kernel_2PfS_S_jE9buffer1_s+4092];
	cvta.to.global.u64 	%rd7, %rd2;
	mul.wide.u32 	%rd8, %r1, 4;
	add.s64 	%rd9, %rd7, %rd8;
	st.global.f32 	[%rd9], %f52;
$L__BB2_32:
	cvta.to.global.u64 	%rd10, %rd1;
	ld.shared.f32 	%f53, [%r4];
	add.s64 	%rd12, %rd10, %rd5;
	st.global.f32 	[%rd12], %f53;
	ret;

}


// ===== COMPILED SASS (sm_100) =====

	.target	sm_100

	.elftype	@"ET_EXEC"


//--------------------- .note.nv.tkinfo           --------------------------
	.section	.note.nv.tkinfo,"",@"SHT_NOTE"
	.sectionflags	@"SHF_NOTE_NV_TKINFO"
	.tkinfo
        /*0018*/ 	.word	0x00000002
        /*0030*/ 	.string	""
        /*0030*/ 	.string	"ptxas"
        /*0030*/ 	.string	"Cuda compilation tools, release 13.0, V13.0.88"
        /*0030*/ 	.string	"Build cuda_13.0.r13.0/compiler.36424714_0"
        /*0030*/ 	.string	"-arch sm_100 -m 64 "



//--------------------- .note.nv.cuinfo           --------------------------
	.section	.note.nv.cuinfo,"",@"SHT_NOTE"
	.sectionflags	@"SHF_NOTE_NV_CUINFO"
        /*0018*/ 	.short	0x0002
        /*001a*/ 	.short	0x0064
        /*001c*/ 	.short	0x0082
	.zero		2


//--------------------- .nv.info                  --------------------------
	.section	.nv.info,"",@"SHT_CUDA_INFO"
	.align	4


	//----- nvinfo : EIATTR_REGCOUNT
	.align		4
        /*0000*/ 	.byte	0x04, 0x2f
        /*0002*/ 	.short	(.L_1 - .L_0)
	.align		4
.L_0:
        /*0004*/ 	.word	index@(_Z10add_kernelPfS_j)
        /*0008*/ 	.word	0x0000000c


	//----- nvinfo : EIATTR_FRAME_SIZE
	.align		4
.L_1:
        /*000c*/ 	.byte	0x04, 0x11
        /*000e*/ 	.short	(.L_3 - .L_2)
	.align		4
.L_2:
        /*0010*/ 	.word	index@(_Z10add_kernelPfS_j)
        /*0014*/ 	.word	0x00000000


	//----- nvinfo : EIATTR_REGCOUNT
	.align		4
.L_3:
        /*0018*/ 	.byte	0x04, 0x2f
        /*001a*/ 	.short	(.L_5 - .L_4)
	.align		4
.L_4:
        /*001c*/ 	.word	index@(_Z13scan_kernel_1PfS_S_j)
        /*0020*/ 	.word	0x00000010


	//----- nvinfo : EIATTR_FRAME_SIZE
	.align		4
.L_5:
        /*0024*/ 	.byte	0x04, 0x11
        /*0026*/ 	.short	(.L_7 - .L_6)
	.align		4
.L_6:
        /*0028*/ 	.word	index@(_Z13scan_kernel_1PfS_S_j)
        /*002c*/ 	.word	0x00000000


	//----- nvinfo : EIATTR_REGCOUNT
	.align		4
.L_7:
        /*0030*/ 	.byte	0x04, 0x2f
        /*0032*/ 	.short	(.L_9 - .L_8)
	.align		4
.L_8:
        /*0034*/ 	.word	index@(_Z13scan_kernel_2PfS_S_j)
        /*0038*/ 	.word	0x00000012


	//----- nvinfo : EIATTR_FRAME_SIZE
	.align		4
.L_9:
        /*003c*/ 	.byte	0x04, 0x11
        /*003e*/ 	.short	(.L_11 - .L_10)
	.align		4
.L_10:
        /*0040*/ 	.word	index@(_Z13scan_kernel_2PfS_S_j)
        /*0044*/ 	.word	0x00000000


	//----- nvinfo : EIATTR_MIN_STACK_SIZE
	.align		4
.L_11:
        /*0048*/ 	.byte	0x04, 0x12
        /*004a*/ 	.short	(.L_13 - .L_12)
	.align		4
.L_12:
        /*004c*/ 	.word	index@(_Z13scan_kernel_2PfS_S_j)
        /*0050*/ 	.word	0x00000000


	//----- nvinfo : EIATTR_MIN_STACK_SIZE
	.align		4
.L_13:
        /*0054*/ 	.byte	0x04, 0x12
        /*0056*/ 	.short	(.L_15 - .L_14)
	.align		4
.L_14:
        /*0058*/ 	.word	index@(_Z13scan_kernel_1PfS_S_j)
        /*005c*/ 	.word	0x00000000


	//----- nvinfo : EIATTR_MIN_STACK_SIZE
	.align		4
.L_15:
        /*0060*/ 	.byte	0x04, 0x12
        /*0062*/ 	.short	(.L_17 - .L_16)
	.align		4
.L_16:
        /*0064*/ 	.word	index@(_Z10add_kernelPfS_j)
        /*0068*/ 	.word	0x00000000
.L_17:


//--------------------- .nv.compat                --------------------------
	.section	.nv.compat,"",@"SHT_CUDA_COMPAT_INFO"
	.align	4
        /*0000*/ 	.byte	0x02, 0x09, 0x00, 0x00, 0x02, 0x02, 0x01, 0x00, 0x02, 0x05, 0x05, 0x00, 0x03, 0x07, 0x01, 0x01
        /*0010*/ 	.byte	0x02, 0x03, 0x00, 0x00, 0x02, 0x06, 0x01, 0x00, 0x04, 0x0b, 0x08, 0x00, 0x09, 0x00, 0x00, 0x00
        /*0020*/ 	.byte	0x00, 0x00, 0x00, 0x00


//--------------------- .nv.info._Z13scan_kernel_2PfS_S_j --------------------------
	.section	.nv.info._Z13scan_kernel_2PfS_S_j,"",@"SHT_CUDA_INFO"
	.sectionflags	@""
	.align	4


	//----- nvinfo : EIATTR_CUDA_API_VERSION
	.align		4
        /*0000*/ 	.byte	0x04, 0x37
        /*0002*/ 	.short	(.L_19 - .L_18)
.L_18:
        /*0004*/ 	.word	0x00000082


	//----- nvinfo : EIATTR_KPARAM_INFO
	.align		4
.L_19:
        /*0008*/ 	.byte	0x04, 0x17
        /*000a*/ 	.short	(.L_21 - .L_20)
.L_20:
        /*000c*/ 	.word	0x00000000
        /*0010*/ 	.short	0x0003
        /*0012*/ 	.short	0x0018
        /*0014*/ 	.byte	0x00, 0xf0, 0x11, 0x00


	//----- nvinfo : EIATTR_KPARAM_INFO
	.align		4
.L_21:
        /*0018*/ 	.byte	0x04, 0x17
        /*001a*/ 	.short	(.L_23 - .L_22)
.L_22:
        /*001c*/ 	.word	0x00000000
        /*0020*/ 	.short	0x0002
        /*0022*/ 	.short	0x0010
        /*0024*/ 	.byte	0x00, 0xf5, 0x21, 0x00


	//----- nvinfo : EIATTR_KPARAM_INFO
	.align		4
.L_23:
        /*0028*/ 	.byte	0x04, 0x17
        /*002a*/ 	.short	(.L_25 - .L_24)
.L_24:
        /*002c*/ 	.word	0x00000000
        /*0030*/ 	.short	0x0001
        /*0032*/ 	.short	0x0008
        /*0034*/ 	.byte	0x00, 0xf5, 0x21, 0x00


	//----- nvinfo : EIATTR_KPARAM_INFO
	.align		4
.L_25:
        /*0038*/ 	.byte	0x04, 0x17
        /*003a*/ 	.short	(.L_27 - .L_26)
.L_26:
        /*003c*/ 	.word	0x00000000
        /*0040*/ 	.short	0x0000
        /*0042*/ 	.short	0x0000
        /*0044*/ 	.byte	0x00, 0xf5, 0x21, 0x00


	//----- nvinfo : EIATTR_SPARSE_MMA_MASK
	.align		4
.L_27:
        /*0048*/ 	.byte	0x03, 0x50
        /*004a*/ 	.short	0x0000


	//----- nvinfo : EIATTR_MAXREG_COUNT
	.align		4
        /*004c*/ 	.byte	0x03, 0x1b
        /*004e*/ 	.short	0x00ff


	//----- nvinfo : EIATTR_NUM_BARRIERS
	.align		4
        /*0050*/ 	.byte	0x02, 0x4c
        /*0052*/ 	.byte	0x01
	.zero		1


	//----- nvinfo : EIATTR_MERCURY_ISA_VERSION
	.align		4
        /*0054*/ 	.byte	0x03, 0x5f
        /*0056*/ 	.short	0x0101


	//----- nvinfo : EIATTR_VRC_CTA_INIT_COUNT
	.align		4
        /*0058*/ 	.byte	0x02, 0x4a
	.zero		1
	.zero		1


	//----- nvinfo : EIATTR_EXIT_INSTR_OFFSETS
	.align		4
        /*005c*/ 	.byte	0x04, 0x1c
        /*005e*/ 	.short	(.L_29 - .L_28)


	//   ....[0]....
.L_28:
        /*0060*/ 	.word	0x00000610


	//----- nvinfo : EIATTR_CBANK_PARAM_SIZE
	.align		4
.L_29:
        /*0064*/ 	.byte	0x03, 0x19
        /*0066*/ 	.short	0x001c


	//----- nvinfo : EIATTR_PARAM_CBANK
	.align		4
        /*0068*/ 	.byte	0x04, 0x0a
        /*006a*/ 	.short	(.L_31 - .L_30)
	.align		4
.L_30:
        /*006c*/ 	.word	index@(.nv.constant0._Z13scan_kernel_2PfS_S_j)
        /*0070*/ 	.short	0x0380
        /*0072*/ 	.short	0x001c


	//----- nvinfo : EIATTR_SW_WAR
	.align		4
.L_31:
        /*0074*/ 	.byte	0x04, 0x36
        /*0076*/ 	.short	(.L_33 - .L_32)
.L_32:
        /*0078*/ 	.word	0x00000008
.L_33:


//--------------------- .nv.info._Z13scan_kernel_1PfS_S_j --------------------------
	.section	.nv.info._Z13scan_kernel_1PfS_S_j,"",@"SHT_CUDA_INFO"
	.sectionflags	@""
	.align	4


	//----- nvinfo : EIATTR_CUDA_API_VERSION
	.align		4
        /*0000*/ 	.byte	0x04, 0x37
        /*0002*/ 	.short	(.L_35 - .L_34)
.L_34:
        /*0004*/ 	.word	0x00000082


	//----- nvinfo : EIATTR_KPARAM_INFO
	.align		4
.L_35:
        /*0008*/ 	.byte	0x04, 0x17
        /*000a*/ 	.short	(.L_37 - .L_36)
.L_36:
        /*000c*/ 	.word	0x00000000
        /*0010*/ 	.short	0x0003
        /*0012*/ 	.short	0x0018
        /*0014*/ 	.byte	0x00, 0xf0, 0x11, 0x00


	//----- nvinfo : EIATTR_KPARAM_INFO
	.align		4
.L_37:
        /*0018*/ 	.byte	0x04, 0x17
        /*001a*/ 	.short	(.L_39 - .L_38)
.L_38:
        /*001c*/ 	.word	0x00000000
        /*0020*/ 	.short	0x0002
        /*0022*/ 	.short	0x0010
        /*0024*/ 	.byte	0x00, 0xf5, 0x21, 0x00


	//----- nvinfo : EIATTR_KPARAM_INFO
	.align		4
.L_39:
        /*0028*/ 	.byte	0x04, 0x17
        /*002a*/ 	.short	(.L_41 - .L_40)
.L_40:
        /*002c*/ 	.word	0x00000000
        /*0030*/ 	.short	0x0001
        /*0032*/ 	.short	0x0008
        /*0034*/ 	.byte	0x00, 0xf5, 0x21, 0x00


	//----- nvinfo : EIATTR_KPARAM_INFO
	.align		4
.L_41:
        /*0038*/ 	.byte	0x04, 0x17
        /*003a*/ 	.short	(.L_43 - .L_42)
.L_42:
        /*003c*/ 	.word	0x00000000
        /*0040*/ 	.short	0x0000
        /*0042*/ 	.short	0x0000
        /*0044*/ 	.byte	0x00, 0xf5, 0x21, 0x00


	//----- nvinfo : EIATTR_SPARSE_MMA_MASK
	.align		4
.L_43:
        /*0048*/ 	.byte	0x03, 0x50
        /*004a*/ 	.short	0x0000


	//----- nvinfo : EIATTR_MAXREG_COUNT
	.align		4
        /*004c*/ 	.byte	0x03, 0x1b
        /*004e*/ 	.short	0x00ff


	//----- nvinfo : EIATTR_NUM_BARRIERS
	.align		4
        /*0050*/ 	.byte	0x02, 0x4c
        /*0052*/ 	.byte	0x01
	.zero		1


	//----- nvinfo : EIATTR_MERCURY_ISA_VERSION
	.align		4
        /*0054*/ 	.byte	0x03, 0x5f
        /*0056*/ 	.short	0x0101


	//----- nvinfo : EIATTR_VRC_CTA_INIT_COUNT
	.align		4
        /*0058*/ 	.byte	0x02, 0x4a
	.zero		1
	.zero		1


	//----- nvinfo : EIATTR_EXIT_INSTR_OFFSETS
	.align		4
        /*005c*/ 	.byte	0x04, 0x1c
        /*005e*/ 	.short	(.L_45 - .L_44)


	//   ....[0]....
.L_44:
        /*0060*/ 	.word	0x000005e0


	//----- nvinfo : EIATTR_CBANK_PARAM_SIZE
	.align		4
.L_45:
        /*0064*/ 	.byte	0x03, 0x19
        /*0066*/ 	.short	0x001c


	//----- nvinfo : EIATTR_PARAM_CBANK
	.align		4
        /*0068*/ 	.byte	0x04, 0x0a
        /*006a*/ 	.short	(.L_47 - .L_46)
	.align		4
.L_46:
        /*006c*/ 	.word	index@(.nv.constant0._Z13scan_kernel_1PfS_S_j)
        /*0070*/ 	.short	0x0380
        /*0072*/ 	.short	0x001c


	//----- nvinfo : EIATTR_SW_WAR
	.align		4
.L_47:
        /*0074*/ 	.byte	0x04, 0x36
        /*0076*/ 	.short	(.L_49 - .L_48)
.L_48:
        /*0078*/ 	.word	0x00000008
.L_49:


//--------------------- .nv.info._Z10add_kernelPfS_j --------------------------
	.section	.nv.info._Z10add_kernelPfS_j,"",@"SHT_CUDA_INFO"
	.sectionflags	@""
	.align	4


	//----- nvinfo : EIATTR_CUDA_API_VERSION
	.align		4
        /*0000*/ 	.byte	0x04, 0x37
        /*0002*/ 	.short	(.L_51 - .L_50)
.L_50:
        /*0004*/ 	.word	0x00000082


	//----- nvinfo : EIATTR_KPARAM_INFO
	.align		4
.L_51:
        /*0008*/ 	.byte	0x04, 0x17
        /*000a*/ 	.short	(.L_53 - .L_52)
.L_52:
        /*000c*/ 	.word	0x00000000
        /*0010*/ 	.short	0x0002
        /*0012*/ 	.short	0x0010
        /*0014*/ 	.byte	0x00, 0xf0, 0x11, 0x00


	//----- nvinfo : EIATTR_KPARAM_INFO
	.align		4
.L_53:
        /*0018*/ 	.byte	0x04, 0x17
        /*001a*/ 	.short	(.L_55 - .L_54)
.L_54:
        /*001c*/ 	.word	0x00000000
        /*0020*/ 	.short	0x0001
        /*0022*/ 	.short	0x0008
        /*0024*/ 	.byte	0x00, 0xf5, 0x21, 0x00


	//----- nvinfo : EIATTR_KPARAM_INFO
	.align		4
.L_55:
        /*0028*/ 	.byte	0x04, 0x17
        /*002a*/ 	.short	(.L_57 - .L_56)
.L_56:
        /*002c*/ 	.word	0x00000000
        /*0030*/ 	.short	0x0000
        /*0032*/ 	.short	0x0000
        /*0034*/ 	.byte	0x00, 0xf5, 0x21, 0x00


	//----- nvinfo : EIATTR_SPARSE_MMA_MASK
	.align		4
.L_57:
        /*0038*/ 	.byte	0x03, 0x50
        /*003a*/ 	.short	0x0000


	//----- nvinfo : EIATTR_MAXREG_COUNT
	.align		4
        /*003c*/ 	.byte	0x03, 0x1b
        /*003e*/ 	.short	0x00ff


	//----- nvinfo : EIATTR_MERCURY_ISA_VERSION
	.align		4
        /*0040*/ 	.byte	0x03, 0x5f
        /*0042*/ 	.short	0x0101


	//----- nvinfo : EIATTR_VRC_CTA_INIT_COUNT
	.align		4
        /*0044*/ 	.byte	0x02, 0x4a
	.zero		1
	.zero		1


	//----- nvinfo : EIATTR_EXIT_INSTR_OFFSETS
	.align		4
        /*0048*/ 	.byte	0x04, 0x1c
        /*004a*/ 	.short	(.L_59 - .L_58)


	//   ....[0]....
.L_58:
        /*004c*/ 	.word	0x00000030


	//   ....[1]....
        /*0050*/ 	.word	0x00000110


	//----- nvinfo : EIATTR_CBANK_PARAM_SIZE
	.align		4
.L_59:
        /*0054*/ 	.byte	0x03, 0x19
        /*0056*/ 	.short	0x0014


	//----- nvinfo : EIATTR_PARAM_CBANK
	.align		4
        /*0058*/ 	.byte	0x04, 0x0a
        /*005a*/ 	.short	(.L_61 - .L_60)
	.align		4
.L_60:
        /*005c*/ 	.word	index@(.nv.constant0._Z10add_kernelPfS_j)
        /*0060*/ 	.short	0x0380
        /*0062*/ 	.short	0x0014


	//----- nvinfo : EIATTR_SW_WAR
	.align		4
.L_61:
        /*0064*/ 	.byte	0x04, 0x36
        /*0066*/ 	.short	(.L_63 - .L_62)
.L_62:
        /*0068*/ 	.word	0x00000008
.L_63:


//--------------------- .nv.callgraph             --------------------------
	.section	.nv.callgraph,"",@"SHT_CUDA_CALLGRAPH"
	.align	4
	.sectionentsize	8
	.align		4
        /*0000*/ 	.word	0x00000000
	.align		4
        /*0004*/ 	.word	0xffffffff
	.align		4
        /*0008*/ 	.word	0x00000000
	.align		4
        /*000c*/ 	.word	0xfffffffe
	.align		4
        /*0010*/ 	.word	0x00000000
	.align		4
        /*0014*/ 	.word	0xfffffffd
	.align		4
        /*0018*/ 	.word	0x00000000
	.align		4
        /*001c*/ 	.word	0xfffffffc


//--------------------- .text._Z13scan_kernel_2PfS_S_j --------------------------
	.section	.text._Z13scan_kernel_2PfS_S_j,"ax",@progbits
	.align	128
        .global         _Z13scan_kernel_2PfS_S_j
        .type           _Z13scan_kernel_2PfS_S_j,@function
        .size           _Z13scan_kernel_2PfS_S_j,(.L_x_3 - _Z13scan_kernel_2PfS_S_j)
        .other          _Z13scan_kernel_2PfS_S_j,@"STO_CUDA_ENTRY STV_DEFAULT"
_Z13scan_kernel_2PfS_S_j:
.text._Z13scan_kernel_2PfS_S_j:
[----:B------:R-:W-:Y:S01]  /*0000*/  LDC R1, c[0x0][0x37c] ;  /* 0x0000df00ff017b82 */ /* 0x000fe20000000800 */
[----:B------:R-:W0:Y:S07]  /*0010*/  S2R R2, SR_CTAID.X ;  /* 0x0000000000027919 */ /* 0x000e2e0000002500 */
[----:B------:R-:W1:Y:S01]  /*0020*/  LDC.64 R6, c[0x0][0x380] ;  /* 0x0000e000ff067b82 */ /* 0x000e620000000a00 */
[----:B------:R-:W0:Y:S01]  /*0030*/  LDCU UR4, c[0x0][0x360] ;  /* 0x00006c00ff0477ac */ /* 0x000e220008000800 */
[----:B------:R-:W0:Y:S01]  /*0040*/  S2R R3, SR_TID.X ;  /* 0x0000000000037919 */ /* 0x000e220000002100 */
[----:B------:R-:W2:Y:S01]  /*0050*/  LDCU.64 UR8, c[0x0][0x358] ;  /* 0x00006b00ff0877ac */ /* 0x000ea20008000a00 */
[----:B0-----:R-:W-:-:S04]  /*0060*/  IMAD R0, R2, UR4, R3 ;  /* 0x0000000402007c24 */ /* 0x001fc8000f8e0203 */
[----:B-1----:R-:W-:-:S06]  /*0070*/  IMAD.WIDE.U32 R6, R0, 0x4, R6 ;  /* 0x0000000400067825 */ /* 0x002fcc00078e0006 */
[----:B--2---:R-:W2:Y:S01]  /*0080*/  LDG.E R7, desc[UR8][R6.64] ;  /* 0x0000000806077981 */ /* 0x004ea2000c1e1900 */
[----:B------:R-:W0:Y:S01]  /*0090*/  S2UR UR5, SR_CgaCtaId ;  /* 0x00000000000579c3 */ /* 0x000e220000008800 */
[----:B------:R-:W-:Y:S01]  /*00a0*/  UMOV UR4, 0x400 ;  /* 0x0000040000047882 */ /* 0x000fe20000000000 */
[----:B------:R-:W-:Y:S01]  /*00b0*/  ISETP.NE.AND P0, PT, R3, RZ, PT ;  /* 0x000000ff0300720c */ /* 0x000fe20003f05270 */
[----:B0-----:R-:W-:Y:S02]  /*00c0*/  ULEA UR6, UR5, UR4, 0x18 ;  /* 0x0000000405067291 */ /* 0x001fe4000f8ec0ff */
[----:B------:R-:W-:-:S04]  /*00d0*/  UIADD3 UR4, UPT, UPT, UR4, 0x1000, URZ ;  /* 0x0000100004047890 */ /* 0x000fc8000fffe0ff */
[----:B------:R-:W-:Y:S01]  /*00e0*/  LEA R4, R3, UR6, 0x2 ;  /* 0x0000000603047c11 */ /* 0x000fe2000f8e10ff */
[----:B------:R-:W-:-:S04]  /*00f0*/  ULEA UR4, UR5, UR4, 0x18 ;  /* 0x0000000405047291 */ /* 0x000fc8000f8ec0ff */
[----:B--2---:R-:W-:Y:S01]  /*0100*/  STS [R4], R7 ;  /* 0x0000000704007388 */ /* 0x004fe20000000800 */
[----:B------:R-:W-:Y:S06]  /*0110*/  BAR.SYNC.DEFER_BLOCKING 0x0 ;  /* 0x0000000000007b1d */ /* 0x000fec0000010000 */
[----:B------:R-:W-:Y:S04]  /*0120*/  @P0 LDS R5, [R4] ;  /* 0x0000000004050984 */ /* 0x000fe80000000800 */
[----:B------:R-:W0:Y:S02]  /*0130*/  @P0 LDS R8, [R4+-0x4] ;  /* 0xfffffc0004080984 */ /* 0x000e240000000800 */
[----:B0-----:R-:W-:Y:S01]  /*0140*/  @P0 FADD R8, R5, R8 ;  /* 0x0000000805080221 */ /* 0x001fe20000000000 */
[----:B------:R-:W-:-:S05]  /*0150*/  LEA R5, R3, UR4, 0x2 ;  /* 0x0000000403057c11 */ /* 0x000fca000f8e10ff */
[----:B------:R-:W0:Y:S01]  /*0160*/  @!P0 LDS R8, [UR6] ;  /* 0x00000006ff088984 */ /* 0x000e220008000800 */
[----:B------:R-:W-:-:S03]  /*0170*/  ISETP.GE.U32.AND P0, PT, R3, 0x2, PT ;  /* 0x000000020300780c */ /* 0x000fc60003f06070 */
[----:B0-----:R-:W-:Y:S01]  /*0180*/  STS [R5], R8 ;  /* 0x0000000805007388 */ /* 0x001fe20000000800 */
[----:B------:R-:W-:Y:S09]  /*0190*/  BAR.SYNC.DEFER_BLOCKING 0x0 ;  /* 0x0000000000007b1d */ /* 0x000ff20000010000 */
[----:B------:R-:W-:Y:S04]  /*01a0*/  @P0 LDS R6, [R5] ;  /* 0x0000000005060984 */ /* 0x000fe80000000800 */
[----:B------:R-:W0:Y:S02]  /*01b0*/  @P0 LDS R7, [R5+-0x8] ;  /* 0xfffff80005070984 */ /* 0x000e240000000800 */
[----:B0-----:R-:W-:-:S06]  /*01c0*/  @P0 FADD R7, R6, R7 ;  /* 0x0000000706070221 */ /* 0x001fcc0000000000 */
[----:B------:R-:W0:Y:S01]  /*01d0*/  @!P0 LDS R7, [R5] ;  /* 0x0000000005078984 */ /* 0x000e220000000800 */
        /* <DEDUP_REMOVED lines=50> */
[----:B0-----:R0:W-:Y:S01]  /*0500*/  STS [R5], R8 ;  /* 0x0000000805007388 */ /* 0x0011e20000000800 */
[----:B------:R-:W-:Y:S08]  /*0510*/  BAR.SYNC.DEFER_BLOCKING 0x0 ;  /* 0x0000000000007b1d */ /* 0x000ff00000010000 */
[----:B0-----:R-:W0:Y:S01]  /*0520*/  LDC.64 R8, c[0x0][0x388] ;  /* 0x0000e200ff087b82 */ /* 0x001e220000000a00 */
[----:B------:R-:W-:Y:S04]  /*0530*/  @P0 LDS R6, [R5] ;  /* 0x0000000005060984 */ /* 0x000fe80000000800 */
[----:B------:R-:W1:Y:S02]  /*0540*/  @P0 LDS R7, [R5+-0x800] ;  /* 0xfff8000005070984 */ /* 0x000e640000000800 */
[----:B-1----:R-:W-:-:S06]  /*0550*/  @P0 FADD R11, R6, R7 ;  /* 0x00000007060b0221 */ /* 0x002fcc0000000000 */
[----:B------:R-:W1:Y:S01]  /*0560*/  @!P0 LDS R11, [R5] ;  /* 0x00000000050b8984 */ /* 0x000e620000000800 */
[----:B------:R-:W-:-:S13]  /*0570*/  ISETP.NE.AND P0, PT, R3, 0x3ff, PT ;  /* 0x000003ff0300780c */ /* 0x000fda0003f05270 */
[----:B------:R-:W2:Y:S02]  /*0580*/  @!P0 LDC.64 R6, c[0x0][0x390] ;  /* 0x0000e400ff068b82 */ /* 0x000ea40000000a00 */
[----:B--2---:R-:W-:Y:S01]  /*0590*/  @!P0 IMAD.WIDE.U32 R2, R2, 0x4, R6 ;  /* 0x0000000402028825 */ /* 0x004fe200078e0006 */
[----:B-1----:R-:W-:Y:S03]  /*05a0*/  STS [R4], R11 ;  /* 0x0000000b04007388 */ /* 0x002fe60000000800 */
[----:B0-----:R-:W-:Y:S02]  /*05b0*/  IMAD.WIDE.U32 R6, R0, 0x4, R8 ;  /* 0x0000000400067825 */ /* 0x001fe400078e0008 */
[----:B------:R-:W-:Y:S06]  /*05c0*/  BAR.SYNC.DEFER_BLOCKING 0x0 ;  /* 0x0000000000007b1d */ /* 0x000fec0000010000 */
[----:B------:R-:W0:Y:S04]  /*05d0*/  @!P0 LDS R13, [UR6+0xffc] ;  /* 0x000ffc06ff0d8984 */ /* 0x000e280008000800 */
[----:B------:R-:W1:Y:S04]  /*05e0*/  LDS R15, [R4] ;  /* 0x00000000040f7984 */ /* 0x000e680000000800 */
[----:B0-----:R-:W-:Y:S04]  /*05f0*/  @!P0 STG.E desc[UR8][R2.64], R13 ;  /* 0x0000000d02008986 */ /* 0x001fe8000c101908 */
[----:B-1----:R-:W-:Y:S01]  /*0600*/  STG.E desc[UR8][R6.64], R15 ;  /* 0x0000000f06007986 */ /* 0x002fe2000c101908 */
[----:B------:R-:W-:Y:S05]  /*0610*/  EXIT ;  /* 0x000000000000794d */ /* 0x000fea0003800000 */
.L_x_0:
[----:B------:R-:W-:-:S00]  /*0620*/  BRA `(.L_x_0) ;  /* 0xfffffffc00fc7947 */ /* 0x000fc0000383ffff */
[----:B------:R-:W-:-:S00]  /*0630*/  NOP ;  /* 0x0000000000007918 */ /* 0x000fc00000000000 */
        /* <DEDUP_REMOVED lines=12> */
.L_x_3:


//--------------------- .text._Z13scan_kernel_1PfS_S_j --------------------------
	.section	.text._Z13scan_kernel_1PfS_S_j,"ax",@progbits
	.align	128
        .global         _Z13scan_kernel_1PfS_S_j
        .type           _Z13scan_kernel_1PfS_S_j,@function
        .size           _Z13scan_kernel_1PfS_S_j,(.L_x_4 - _Z13scan_kernel_1PfS_S_j)
        .other          _Z13scan_kernel_1PfS_S_j,@"STO_CUDA_ENTRY STV_DEFAULT"
_Z13scan_kernel_1PfS_S_j:
.text._Z13scan_kernel_1PfS_S_j:
        /* <DEDUP_REMOVED lines=11> */
[C---:B------:R-:W-:Y:S02]  /*00b0*/  ISETP.NE.AND P1, PT, R7.reuse, RZ, PT ;  /* 0x000000ff0700720c */ /* 0x040fe40003f25270 */
[----:B------:R-:W-:Y:S01]  /*00c0*/  ISETP.GE.U32.AND P0, PT, R7, 0x2, PT ;  /* 0x000000020700780c */ /* 0x000fe20003f06070 */
[----:B0-----:R-:W-:-:S06]  /*00d0*/  ULEA UR4, UR5, UR4, 0x18 ;  /* 0x0000000405047291 */ /* 0x001fcc000f8ec0ff */
[----:B------:R-:W-:-:S05]  /*00e0*/  LEA R9, R7, UR4, 0x2 ;  /* 0x0000000407097c11 */ /* 0x000fca000f8e10ff */
[----:B--2---:R-:W-:Y:S01]  /*00f0*/  STS [R9], R4 ;  /* 0x0000000409007388 */ /* 0x004fe20000000800 */
[----:B------:R-:W-:Y:S06]  /*0100*/  BAR.SYNC.DEFER_BLOCKING 0x0 ;  /* 0x0000000000007b1d */ /* 0x000fec0000010000 */
[----:B------:R-:W-:Y:S02]  /*0110*/  @P1 LDS R3, [R9+-0x4] ;  /* 0xfffffc0009031984 */ /* 0x000fe40000000800 */
[----:B------:R-:W-:Y:S06]  /*0120*/  BAR.SYNC.DEFER_BLOCKING 0x0 ;  /* 0x0000000000007b1d */ /* 0x000fec0000010000 */
[----:B------:R-:W0:Y:S02]  /*0130*/  @P1 LDS R6, [R9] ;  /* 0x0000000009061984 */ /* 0x000e240000000800 */
[----:B0-----:R-:W-:-:S05]  /*0140*/  @P1 FADD R6, R3, R6 ;  /* 0x0000000603061221 */ /* 0x001fca0000000000 */
[----:B------:R-:W-:Y:S01]  /*0150*/  @P1 STS [R9], R6 ;  /* 0x0000000609001388 */ /* 0x000fe20000000800 */
[----:B------:R-:W-:Y:S01]  /*0160*/  BAR.SYNC.DEFER_BLOCKING 0x0 ;  /* 0x0000000000007b1d */ /* 0x000fe20000010000 */
[----:B------:R-:W-:-:S05]  /*0170*/  ISETP.GE.U32.AND P1, PT, R7, 0x4, PT ;  /* 0x000000040700780c */ /* 0x000fca0003f26070 */
        /* <DEDUP_REMOVED lines=53> */
[----:B------:R0:W-:Y:S01]  /*04d0*/  @P1 STS [R9], R6 ;  /* 0x0000000609001388 */ /* 0x0001e20000000800 */
[----:B------:R-:W-:Y:S01]  /*04e0*/  BAR.SYNC.DEFER_BLOCKING 0x0 ;  /* 0x0000000000007b1d */ /* 0x000fe20000010000 */
[----:B------:R-:W-:-:S07]  /*04f0*/  ISETP.NE.AND P1, PT, R7, 0x3ff, PT ;  /* 0x000003ff0700780c */ /* 0x000fce0003f25270 */
[----:B0-----:R-:W0:Y:S01]  /*0500*/  LDC.64 R6, c[0x0][0x388] ;  /* 0x0000e200ff067b82 */ /* 0x001e220000000a00 */
[----:B------:R-:W-:Y:S07]  /*0510*/  @P0 LDS R3, [R9+-0x800] ;  /* 0xfff8000009030984 */ /* 0x000fee0000000800 */
[----:B------:R-:W-:Y:S06]  /*0520*/  BAR.SYNC.DEFER_BLOCKING 0x0 ;  /* 0x0000000000007b1d */ /* 0x000fec0000010000 */
[----:B------:R-:W1:Y:S02]  /*0530*/  @P0 LDS R4, [R9] ;  /* 0x0000000009040984 */ /* 0x000e640000000800 */
[----:B-1----:R-:W-:-:S02]  /*0540*/  @P0 FADD R8, R4, R3 ;  /* 0x0000000304080221 */ /* 0x002fc40000000000 */
[----:B------:R-:W1:Y:S03]  /*0550*/  @!P1 LDC.64 R4, c[0x0][0x390] ;  /* 0x0000e400ff049b82 */ /* 0x000e660000000a00 */
[----:B------:R-:W-:Y:S05]  /*0560*/  @P0 STS [R9], R8 ;  /* 0x0000000809000388 */ /* 0x000fea0000000800 */
[----:B------:R-:W-:Y:S01]  /*0570*/  BAR.SYNC.DEFER_BLOCKING 0x0 ;  /* 0x0000000000007b1d */ /* 0x000fe20000010000 */
[----:B-1----:R-:W-:-:S04]  /*0580*/  @!P1 IMAD.WIDE.U32 R2, R2, 0x4, R4 ;  /* 0x0000000402029825 */ /* 0x002fc800078e0004 */
[----:B0-----:R-:W-:Y:S01]  /*0590*/  IMAD.WIDE.U32 R4, R0, 0x4, R6 ;  /* 0x0000000400047825 */ /* 0x001fe200078e0006 */
[----:B------:R-:W0:Y:S04]  /*05a0*/  @!P1 LDS R11, [UR4+0xffc] ;  /* 0x000ffc04ff0b9984 */ /* 0x000e280008000800 */
[----:B------:R-:W1:Y:S04]  /*05b0*/  LDS R13, [R9] ;  /* 0x00000000090d7984 */ /* 0x000e680000000800 */
[----:B0-----:R-:W-:Y:S04]  /*05c0*/  @!P1 STG.E desc[UR6][R2.64], R11 ;  /* 0x0000000b02009986 */ /* 0x001fe8000c101906 */
[----:B-1----:R-:W-:Y:S01]  /*05d0*/  STG.E desc[UR6][R4.64], R13 ;  /* 0x0000000d04007986 */ /* 0x002fe2000c101906 */
[----:B------:R-:W-:Y:S05]  /*05e0*/  EXIT ;  /* 0x000000000000794d */ /* 0x000fea0003800000 */
.L_x_1:
        /* <DEDUP_REMOVED lines=9> */
.L_x_4:


//--------------------- .text._Z10add_kernelPfS_j --------------------------
	.section	.text._Z10add_kernelPfS_j,"ax",@progbits
	.align	128
        .global         _Z10add_kernelPfS_j
        .type           _Z10add_kernelPfS_j,@function
        .size           _Z10add_kernelPfS_j,(.L_x_5 - _Z10add_kernelPfS_j)
        .other          _Z10add_kernelPfS_j,@"STO_CUDA_ENTRY STV_DEFAULT"
_Z10add_kernelPfS_j:
.text._Z10add_kernelPfS_j:
[----:B------:R-:W-:Y:S01]  /*0000*/  LDC R1, c[0x0][0x37c] ;  /* 0x0000df00ff017b82 */ /* 0x000fe20000000800 */
[----:B------:R-:W0:Y:S02]  /*0010*/  S2R R9, SR_CTAID.X ;  /* 0x0000000000097919 */ /* 0x000e240000002500 */
[----:B0-----:R-:W-:-:S13]  /*0020*/  ISETP.NE.AND P0, PT, R9, RZ, PT ;  /* 0x000000ff0900720c */ /* 0x001fda0003f05270 */
[----:B------:R-:W-:Y:S05]  /*0030*/  @!P0 EXIT ;  /* 0x000000000000894d */ /* 0x000fea0003800000 */
[----:B------:R-:W0:Y:S01]  /*0040*/  S2R R0, SR_TID.X ;  /* 0x0000000000007919 */ /* 0x000e220000002100 */
[----:B------:R-:W1:Y:S01]  /*0050*/  LDC.64 R2, c[0x0][0x388] ;  /* 0x0000e200ff027b82 */ /* 0x000e620000000a00 */
[----:B------:R-:W0:Y:S01]  /*0060*/  LDCU UR6, c[0x0][0x360] ;  /* 0x00006c00ff0677ac */ /* 0x000e220008000800 */
[----:B------:R-:W-:Y:S01]  /*0070*/  IADD3 R7, PT, PT, R9, -0x1, RZ ;  /* 0xffffffff09077810 */ /* 0x000fe20007ffe0ff */
[----:B------:R-:W2:Y:S05]  /*0080*/  LDCU.64 UR4, c[0x0][0x358] ;  /* 0x00006b00ff0477ac */ /* 0x000eaa0008000a00 */
[----:B------:R-:W3:Y:S01]  /*0090*/  LDC.64 R4, c[0x0][0x380] ;  /* 0x0000e000ff047b82 */ /* 0x000ee20000000a00 */
[----:B-1----:R-:W-:-:S06]  /*00a0*/  IMAD.WIDE.U32 R2, R7, 0x4, R2 ;  /* 0x0000000407027825 */ /* 0x002fcc00078e0002 */
[----:B--2---:R-:W2:Y:S01]  /*00b0*/  LDG.E R2, desc[UR4][R2.64] ;  /* 0x0000000402027981 */ /* 0x004ea2000c1e1900 */
[----:B0-----:R-:W-:-:S04]  /*00c0*/  IMAD R9, R9, UR6, R0 ;  /* 0x0000000609097c24 */ /* 0x001fc8000f8e0200 */
[----:B---3--:R-:W-:-:S05]  /*00d0*/  IMAD.WIDE.U32 R4, R9, 0x4, R4 ;  /* 0x0000000409047825 */ /* 0x008fca00078e0004 */
[----:B------:R-:W2:Y:S02]  /*00e0*/  LDG.E R7, desc[UR4][R4.64] ;  /* 0x0000000404077981 */ /* 0x000ea4000c1e1900 */
[----:B--2---:R-:W-:-:S05]  /*00f0*/  FADD R7, R2, R7 ;  /* 0x0000000702077221 */ /* 0x004fca0000000000 */
[----:B------:R-:W-:Y:S01]  /*0100*/  STG.E desc[UR4][R4.64], R7 ;  /* 0x0000000704007986 */ /* 0x000fe2000c101904 */
[----:B------:R-:W-:Y:S05]  /*0110*/  EXIT ;  /* 0x000000000000794d */ /* 0x000fea0003800000 */
.L_x_2:
        /* <DEDUP_REMOVED lines=14> */
.L_x_5:


//--------------------- .nv.shared._Z13scan_kernel_2PfS_S_j --------------------------
	.section	.nv.shared._Z13scan_kernel_2PfS_S_j,"aw",@nobits
	.sectionflags	@""
	.align	4
.nv.shared._Z13scan_kernel_2PfS_S_j:
	.zero		9216


//--------------------- .nv.shared.reserved.0     --------------------------
	.section	.nv.shared.reserved.0,"aw",@nobits
	.weak		__nv_reservedSMEM_offset_0_alias
	.size		__nv_reservedSMEM_offset_0_alias, 0, 64
	.other		__nv_reservedSMEM_offset_0_alias,@"STO_CUDA_RESERVED_SHARED STV_DEFAULT"
__nv_reservedSMEM_offset_0_alias:
	.zero		0
	.zero		64


//--------------------- .nv.shared._Z13scan_kernel_1PfS_S_j --------------------------
	.section	.nv.shared._Z13scan_kernel_1PfS_S_j,"aw",@nobits
	.sectionflags	@""
	.align	4
.nv.shared._Z13scan_kernel_1PfS_S_j:
	.zero		5120


//--------------------- .nv.constant0._Z13scan_kernel_2PfS_S_j --------------------------
	.section	.nv.constant0._Z13scan_kernel_2PfS_S_j,"a",@progbits
	.sectionflags	@""
	.align	4
.nv.constant0._Z13scan_kernel_2PfS_S_j:
	.zero		924


//--------------------- .nv.constant0._Z13scan_kernel_1PfS_S_j --------------------------
	.section	.nv.constant0._Z13scan_kernel_1PfS_S_j,"a",@progbits
	.sectionflags	@""
	.align	4
.nv.constant0._Z13scan_kernel_1PfS_S_j:
	.zero		924


//--------------------- .nv.constant0._Z10add_kernelPfS_j --------------------------
	.section	.nv.constant0._Z10add_kernelPfS_j,"a",@progbits
	.sectionflags	@""
	.align	4
.nv.constant0._Z10add_kernelPfS_j:
	.zero		916


//--------------------- SYMBOLS --------------------------

	.type		.nv.reservedSmem.offset0,@object
	.size		.nv.reservedSmem.offset0,0x4
	.type		.nv.reservedSmem.cap,@object
	.size		.nv.reservedSmem.cap,0x4
